	.headerflags	@"EF_CUDA_TEXMODE_UNIFIED EF_CUDA_64BIT_ADDRESS EF_CUDA_ACCELERATORS EF_CUDA_SM90 EF_CUDA_VIRTUAL_SM(EF_CUDA_SM90)"
	.elftype	@"ET_EXEC"


//--------------------- .nv.info                  --------------------------
	.section	.nv.info,"",@"SHT_CUDA_INFO"
	.align	4


	//----- nvinfo : EIATTR_REGCOUNT
	.align		4
        /*0000*/ 	.byte	0x04, 0x2f
        /*0002*/ 	.short	(.L_1 - .L_0)
	.align		4
.L_0:
        /*0004*/ 	.word	index@(triton_poi_fused__to_copy_arange_clamp_mul_sub_19)
        /*0008*/ 	.word	0x0000000a


	//----- nvinfo : EIATTR_MIN_STACK_SIZE
	.align		4
.L_1:
        /*000c*/ 	.byte	0x04, 0x12
        /*000e*/ 	.short	(.L_3 - .L_2)
	.align		4
.L_2:
        /*0010*/ 	.word	index@(triton_poi_fused__to_copy_arange_clamp_mul_sub_19)
        /*0014*/ 	.word	0x00000000


	//----- nvinfo : EIATTR_FRAME_SIZE
	.align		4
.L_3:
        /*0018*/ 	.byte	0x04, 0x11
        /*001a*/ 	.short	(.L_5 - .L_4)
	.align		4
.L_4:
        /*001c*/ 	.word	index@(triton_poi_fused__to_copy_arange_clamp_mul_sub_19)
        /*0020*/ 	.word	0x00000000


	//----- nvinfo : EIATTR_MIN_STACK_SIZE
	.align		4
.L_5:
        /*0024*/ 	.byte	0x04, 0x12
        /*0026*/ 	.short	(.L_7 - .L_6)
	.align		4
.L_6:
        /*0028*/ 	.word	index@(triton_poi_fused__to_copy_arange_clamp_mul_sub_19)
        /*002c*/ 	.word	0x00000000
.L_7:


//--------------------- .nv.info.triton_poi_fused__to_copy_arange_clamp_mul_sub_19 --------------------------
	.section	.nv.info.triton_poi_fused__to_copy_arange_clamp_mul_sub_19,"",@"SHT_CUDA_INFO"
	.sectionflags	@""
	.align	4


	//----- nvinfo : EIATTR_CUDA_API_VERSION
	.align		4
        /*0000*/ 	.byte	0x04, 0x37
        /*0002*/ 	.short	(.L_9 - .L_8)
.L_8:
        /*0004*/ 	.word	0x0000007c


	//----- nvinfo : EIATTR_KPARAM_INFO
	.align		4
.L_9:
        /*0008*/ 	.byte	0x04, 0x17
        /*000a*/ 	.short	(.L_11 - .L_10)
.L_10:
        /*000c*/ 	.word	0x00000000
        /*0010*/ 	.short	0x0001
        /*0012*/ 	.short	0x0008
        /*0014*/ 	.byte	0x00, 0xf0, 0x11, 0x00


	//----- nvinfo : EIATTR_KPARAM_INFO
	.align		4
.L_11:
        /*0018*/ 	.byte	0x04, 0x17
        /*001a*/ 	.short	(.L_13 - .L_12)
.L_12:
        /*001c*/ 	.word	0x00000000
        /*0020*/ 	.short	0x0000
        /*0022*/ 	.short	0x0000
        /*0024*/ 	.byte	0x00, 0xf4, 0x21, 0x00


	//----- nvinfo : EIATTR_SPARSE_MMA_MASK
	.align		4
.L_13:
        /*0028*/ 	.byte	0x03, 0x50
        /*002a*/ 	.short	0x0000


	//----- nvinfo : EIATTR_MAXREG_COUNT
	.align		4
        /*002c*/ 	.byte	0x03, 0x1b
        /*002e*/ 	.short	0x00ff


	//----- nvinfo : EIATTR_EXIT_INSTR_OFFSETS
	.align		4
        /*0030*/ 	.byte	0x04, 0x1c
        /*0032*/ 	.short	(.L_15 - .L_14)


	//   ....[0]....
.L_14:
        /*0034*/ 	.word	0x000000f0


	//   ....[1]....
        /*0038*/ 	.word	0x00000120


	//----- nvinfo : EIATTR_REQNTID
	.align		4
.L_15:
        /*003c*/ 	.byte	0x04, 0x10
        /*003e*/ 	.short	(.L_17 - .L_16)
.L_16:
        /*0040*/ 	.word	0x00000020
        /*0044*/ 	.word	0x00000001
        /*0048*/ 	.word	0x00000001


	//----- nvinfo : EIATTR_CBANK_PARAM_SIZE
	.align		4
.L_17:
        /*004c*/ 	.byte	0x03, 0x19
        /*004e*/ 	.short	0x000c


	//----- nvinfo : EIATTR_PARAM_CBANK
	.align		4
        /*0050*/ 	.byte	0x04, 0x0a
        /*0052*/ 	.short	(.L_19 - .L_18)
	.align		4
.L_18:
        /*0054*/ 	.word	index@(.nv.constant0.triton_poi_fused__to_copy_arange_clamp_mul_sub_19)
        /*0058*/ 	.short	0x0210
        /*005a*/ 	.short	0x000c


	//----- nvinfo : EIATTR_SW_WAR
	.align		4
.L_19:
        /*005c*/ 	.byte	0x04, 0x36
        /*005e*/ 	.short	(.L_21 - .L_20)
.L_20:
        /*0060*/ 	.word	0x00000008
.L_21:


//--------------------- .nv.callgraph             --------------------------
	.section	.nv.callgraph,"",@"SHT_CUDA_CALLGRAPH"
	.align	4
	.sectionentsize	8
	.align		4
        /*0000*/ 	.word	0x00000000
	.align		4
        /*0004*/ 	.word	0xffffffff
	.align		4
        /*0008*/ 	.word	0x00000000
	.align		4
        /*000c*/ 	.word	0xfffffffe
	.align		4
        /*0010*/ 	.word	0x00000000
	.align		4
        /*0014*/ 	.word	0xfffffffd
	.align		4
        /*0018*/ 	.word	0x00000000
	.align		4
        /*001c*/ 	.word	0xfffffffc


//--------------------- .text.triton_poi_fused__to_copy_arange_clamp_mul_sub_19 --------------------------
	.section	.text.triton_poi_fused__to_copy_arange_clamp_mul_sub_19,"ax",@progbits
	.align	128
        .global         triton_poi_fused__to_copy_arange_clamp_mul_sub_19
        .type           triton_poi_fused__to_copy_arange_clamp_mul_sub_19,@function
        .size           triton_poi_fused__to_copy_arange_clamp_mul_sub_19,(.L_x_1 - triton_poi_fused__to_copy_arange_clamp_mul_sub_19)
        .other          triton_poi_fused__to_copy_arange_clamp_mul_sub_19,@"STO_CUDA_ENTRY STV_DEFAULT"
triton_poi_fused__to_copy_arange_clamp_mul_sub_19:
.text.triton_poi_fused__to_copy_arange_clamp_mul_sub_19:
[----:B------:R-:W0:Y:S02]  /*0000*/  LDC R1, c[0x0][0x28] ;  /* 0x00000a00ff017b82 */ /* 0x000e240000000800 */
[----:B------:R-:W1:Y:S01]  /*0010*/  S2R R6, SR_TID.X ;  /* 0x0000000000067919 */ /* 0x000e620000002100 */
[----:B------:R-:W2:Y:S01]  /*0020*/  LDC.64 R2, c[0x0][0x210] ;  /* 0x00008400ff027b82 */ /* 0x000ea20000000a00 */
[----:B------:R-:W3:Y:S01]  /*0030*/  S2R R5, SR_CTAID.X ;  /* 0x0000000000057919 */ /* 0x000ee20000002500 */
[C---:B-1----:R-:W-:Y:S02]  /*0040*/  LOP3.LUT R0, R6.reuse, 0x7, RZ, 0xc0, !PT ;  /* 0x0000000706007812 */ /* 0x042fe400078ec0ff */
[----:B------:R-:W-:-:S03]  /*0050*/  LOP3.LUT P0, RZ, R6, 0x18, RZ, 0xc0, !PT ;  /* 0x0000001806ff7812 */ /* 0x000fc6000780c0ff */
[----:B---3--:R-:W-:-:S04]  /*0060*/  IMAD R5, R5, 0x8, R0 ;  /* 0x0000000805057824 */ /* 0x008fc800078e0200 */
[C---:B--2---:R-:W-:Y:S01]  /*0070*/  IMAD.WIDE R2, R5.reuse, 0x4, R2 ;  /* 0x0000000405027825 */ /* 0x044fe200078e0202 */
[----:B------:R-:W-:Y:S02]  /*0080*/  I2FP.F32.S32 R0, R5 ;  /* 0x0000000500007245 */ /* 0x000fe40000201400 */
[----:B------:R-:W-:-:S03]  /*0090*/  ISETP.LT.AND P0, PT, R5, 0x8, !P0 ;  /* 0x000000080500780c */ /* 0x000fc60004701270 */
[----:B------:R-:W-:-:S05]  /*00a0*/  FMUL R0, R0, 0.42857143282890319824 ;  /* 0x3edb6db700007820 */ /* 0x000fca0000400000 */
[----:B------:R-:W-:-:S04]  /*00b0*/  FMNMX R0, RZ, R0, !PT ;  /* 0x00000000ff007209 */ /* 0x000fc80007800000 */
[----:B------:R-:W1:Y:S02]  /*00c0*/  F2I.TRUNC.NTZ R4, R0 ;  /* 0x0000000000047305 */ /* 0x000e64000020f100 */
[----:B-1----:R-:W-:-:S05]  /*00d0*/  I2FP.F32.S32 R7, R4 ;  /* 0x0000000400077245 */ /* 0x002fca0000201400 */
[----:B------:R-:W-:Y:S01]  /*00e0*/  FADD.SAT R7, R0, -R7 ;  /* 0x8000000700077221 */ /* 0x000fe20000002000 */
[----:B------:R-:W-:Y:S06]  /*00f0*/  @!P0 EXIT ;  /* 0x000000000000894d */ /* 0x000fec0003800000 */
[----:B------:R-:W-:Y:S02]  /*0100*/  ULDC.64 UR4, c[0x0][0x208] ;  /* 0x0000820000047ab9 */ /* 0x000fe40000000a00 */
[----:B------:R-:W-:Y:S01]  /*0110*/  STG.E desc[UR4][R2.64], R7 ;  /* 0x0000000702007986 */ /* 0x000fe2000c101904 */
[----:B------:R-:W-:Y:S05]  /*0120*/  EXIT ;  /* 0x000000000000794d */ /* 0x000fea0003800000 */
.L_x_0:
[----:B------:R-:W-:-:S00]  /*0130*/  BRA `(.L_x_0) ;  /* 0xfffffffc00fc7947 */ /* 0x000fc0000383ffff */
[----:B------:R-:W-:-:S00]  /*0140*/  NOP ;  /* 0x0000000000007918 */ /* 0x000fc00000000000 */
        /* <DEDUP_REMOVED lines=11> */
.L_x_1:


//--------------------- .nv.constant0.triton_poi_fused__to_copy_arange_clamp_mul_sub_19 --------------------------
	.section	.nv.constant0.triton_poi_fused__to_copy_arange_clamp_mul_sub_19,"a",@progbits
	.sectionflags	@""
	.align	4
.nv.constant0.triton_poi_fused__to_copy_arange_clamp_mul_sub_19:
	.zero		540
